//
// Generated by NVIDIA NVVM Compiler
//
// Compiler Build ID: CL-36424714
// Cuda compilation tools, release 13.0, V13.0.88
// Based on NVVM 20.0.0
//

.version 9.0
.target sm_100
.address_size 64

	// .globl	_Z8parallelPfii
.global .align 4 .b8 __cudart_i2opi_f[24] = {65, 144, 67, 60, 153, 149, 98, 219, 192, 221, 52, 245, 209, 87, 39, 252, 41, 21, 68, 78, 110, 131, 249, 162};

.visible .entry _Z8parallelPfii(
	.param .u64 .ptr .align 1 _Z8parallelPfii_param_0,
	.param .u32 _Z8parallelPfii_param_1,
	.param .u32 _Z8parallelPfii_param_2
)
{
	.local .align 4 .b8 	__local_depot0[28];
	.reg .b64 	%SP;
	.reg .b64 	%SPL;
	.reg .pred 	%p<18>;
	.reg .b32 	%r<58>;
	.reg .b32 	%f<62>;
	.reg .b64 	%rd<25>;
	.reg .b64 	%fd<32>;

	mov.u64 	%SPL, __local_depot0;
	ld.param.u64 	%rd9, [_Z8parallelPfii_param_0];
	ld.param.u32 	%r23, [_Z8parallelPfii_param_1];
	ld.param.u32 	%r24, [_Z8parallelPfii_param_2];
	add.u64 	%rd1, %SPL, 0;
	mov.u32 	%r25, %ctaid.x;
	shl.b32 	%r26, %r25, 10;
	mov.u32 	%r27, %tid.x;
	or.b32  	%r28, %r27, %r26;
	add.s32 	%r1, %r28, 1;
	add.s32 	%r29, %r23, -1;
	cvt.rn.f32.s32 	%f22, %r29;
	cvt.rn.f32.s32 	%f23, %r28;
	div.rn.f32 	%f24, %f23, %f22;
	mul.f32 	%f1, %f24, 0f40C90FDB;
	mul.f32 	%f25, %f1, 0f3F22F983;
	cvt.rni.s32.f32 	%r55, %f25;
	cvt.rn.f32.s32 	%f26, %r55;
	fma.rn.f32 	%f27, %f26, 0fBFC90FDA, %f1;
	fma.rn.f32 	%f28, %f26, 0fB3A22168, %f27;
	fma.rn.f32 	%f50, %f26, 0fA7C234C5, %f28;
	abs.f32 	%f3, %f1;
	setp.ltu.f32 	%p2, %f3, 0f47CE4780;
	@%p2 bra 	$L__BB0_8;
	setp.neu.f32 	%p3, %f3, 0f7F800000;
	@%p3 bra 	$L__BB0_3;
	mov.f32 	%f31, 0f00000000;
	mul.rn.f32 	%f50, %f1, %f31;
	mov.b32 	%r55, 0;
	bra.uni 	$L__BB0_8;
$L__BB0_3:
	mov.b32 	%r3, %f1;
	shl.b32 	%r31, %r3, 8;
	or.b32  	%r4, %r31, -2147483648;
	mov.b64 	%rd24, 0;
	mov.b32 	%r52, 0;
	mov.u64 	%rd22, __cudart_i2opi_f;
	mov.u64 	%rd23, %rd1;
$L__BB0_4:
	.pragma "nounroll";
	ld.global.nc.u32 	%r32, [%rd22];
	mad.wide.u32 	%rd13, %r32, %r4, %rd24;
	shr.u64 	%rd24, %rd13, 32;
	st.local.u32 	[%rd23], %rd13;
	add.s32 	%r52, %r52, 1;
	add.s64 	%rd23, %rd23, 4;
	add.s64 	%rd22, %rd22, 4;
	setp.ne.s32 	%p4, %r52, 6;
	@%p4 bra 	$L__BB0_4;
	shr.u32 	%r33, %r3, 23;
	st.local.u32 	[%rd1+24], %rd24;
	and.b32  	%r7, %r33, 31;
	and.b32  	%r34, %r33, 224;
	add.s32 	%r35, %r34, -128;
	shr.u32 	%r36, %r35, 5;
	mul.wide.u32 	%rd14, %r36, 4;
	sub.s64 	%rd8, %rd1, %rd14;
	ld.local.u32 	%r53, [%rd8+24];
	ld.local.u32 	%r54, [%rd8+20];
	setp.eq.s32 	%p5, %r7, 0;
	@%p5 bra 	$L__BB0_7;
	shf.l.wrap.b32 	%r53, %r54, %r53, %r7;
	ld.local.u32 	%r37, [%rd8+16];
	shf.l.wrap.b32 	%r54, %r37, %r54, %r7;
$L__BB0_7:
	shr.u32 	%r38, %r53, 30;
	shf.l.wrap.b32 	%r39, %r54, %r53, 2;
	shl.b32 	%r40, %r54, 2;
	shr.u32 	%r41, %r39, 31;
	add.s32 	%r42, %r41, %r38;
	neg.s32 	%r43, %r42;
	setp.lt.s32 	%p6, %r3, 0;
	selp.b32 	%r55, %r43, %r42, %p6;
	xor.b32  	%r44, %r39, %r3;
	shr.s32 	%r45, %r39, 31;
	xor.b32  	%r46, %r45, %r39;
	xor.b32  	%r47, %r45, %r40;
	cvt.u64.u32 	%rd15, %r46;
	shl.b64 	%rd16, %rd15, 32;
	cvt.u64.u32 	%rd17, %r47;
	or.b64  	%rd18, %rd16, %rd17;
	cvt.rn.f64.s64 	%fd5, %rd18;
	mul.f64 	%fd6, %fd5, 0d3BF921FB54442D19;
	cvt.rn.f32.f64 	%f29, %fd6;
	neg.f32 	%f30, %f29;
	setp.lt.s32 	%p7, %r44, 0;
	selp.f32 	%f50, %f30, %f29, %p7;
$L__BB0_8:
	mul.rn.f32 	%f32, %f50, %f50;
	and.b32  	%r49, %r55, 1;
	setp.eq.b32 	%p8, %r49, 1;
	selp.f32 	%f33, 0f3F800000, %f50, %p8;
	fma.rn.f32 	%f34, %f32, %f33, 0f00000000;
	fma.rn.f32 	%f35, %f32, 0f37CBAC00, 0fBAB607ED;
	selp.f32 	%f36, %f35, 0fB94D4153, %p8;
	selp.f32 	%f37, 0f3D2AAABB, 0f3C0885E4, %p8;
	fma.rn.f32 	%f38, %f36, %f32, %f37;
	selp.f32 	%f39, 0fBEFFFFFF, 0fBE2AAAA8, %p8;
	fma.rn.f32 	%f40, %f38, %f32, %f39;
	fma.rn.f32 	%f41, %f40, %f34, %f33;
	and.b32  	%r50, %r55, 2;
	setp.eq.s32 	%p9, %r50, 0;
	mov.f32 	%f42, 0f00000000;
	sub.f32 	%f43, %f42, %f41;
	selp.f32 	%f58, %f41, %f43, %p9;
	setp.gt.s32 	%p10, %r1, %r23;
	@%p10 bra 	$L__BB0_27;
	setp.lt.s32 	%p11, %r24, 1;
	@%p11 bra 	$L__BB0_26;
	setp.eq.s32 	%p12, %r1, 1;
	setp.eq.s32 	%p13, %r1, %r23;
	or.pred  	%p1, %p12, %p13;
	and.b32  	%r16, %r24, 3;
	setp.lt.u32 	%p14, %r24, 4;
	mov.f32 	%f51, %f58;
	@%p14 bra 	$L__BB0_21;
	and.b32  	%r51, %r24, 2147483644;
	neg.s32 	%r56, %r51;
	mov.f32 	%f51, %f58;
$L__BB0_12:
	mov.f64 	%fd30, 0d0000000000000000;
	@%p1 bra 	$L__BB0_14;
	cvt.f64.f32 	%fd8, %f58;
	add.f64 	%fd9, %fd8, %fd8;
	cvt.f64.f32 	%fd10, %f51;
	sub.f64 	%fd11, %fd9, %fd10;
	fma.rn.f64 	%fd12, %fd8, 0dBFC70A3D80000000, %fd11;
	cvt.rn.f32.f64 	%f45, %fd12;
	cvt.f64.f32 	%fd30, %f45;
$L__BB0_14:
	mov.f64 	%fd31, 0d0000000000000000;
	@%p1 bra 	$L__BB0_16;
	add.f64 	%fd14, %fd30, %fd30;
	cvt.f64.f32 	%fd15, %f58;
	sub.f64 	%fd16, %fd14, %fd15;
	fma.rn.f64 	%fd17, %fd30, 0dBFC70A3D80000000, %fd16;
	cvt.rn.f32.f64 	%f46, %fd17;
	cvt.f64.f32 	%fd31, %f46;
$L__BB0_16:
	mov.f32 	%f51, 0f00000000;
	@%p1 bra 	$L__BB0_18;
	add.f64 	%fd18, %fd31, %fd31;
	sub.f64 	%fd19, %fd18, %fd30;
	fma.rn.f64 	%fd20, %fd31, 0dBFC70A3D80000000, %fd19;
	cvt.rn.f32.f64 	%f51, %fd20;
$L__BB0_18:
	mov.f32 	%f58, 0f00000000;
	@%p1 bra 	$L__BB0_20;
	cvt.f64.f32 	%fd21, %f51;
	add.f64 	%fd22, %fd21, %fd21;
	sub.f64 	%fd23, %fd22, %fd31;
	fma.rn.f64 	%fd24, %fd21, 0dBFC70A3D80000000, %fd23;
	cvt.rn.f32.f64 	%f58, %fd24;
$L__BB0_20:
	add.s32 	%r56, %r56, 4;
	setp.ne.s32 	%p15, %r56, 0;
	@%p15 bra 	$L__BB0_12;
$L__BB0_21:
	setp.eq.s32 	%p16, %r16, 0;
	@%p16 bra 	$L__BB0_26;
	neg.s32 	%r57, %r16;
$L__BB0_23:
	.pragma "nounroll";
	mov.f32 	%f18, %f58;
	mov.f32 	%f58, 0f00000000;
	@%p1 bra 	$L__BB0_25;
	cvt.f64.f32 	%fd25, %f18;
	add.f64 	%fd26, %fd25, %fd25;
	cvt.f64.f32 	%fd27, %f51;
	sub.f64 	%fd28, %fd26, %fd27;
	fma.rn.f64 	%fd29, %fd25, 0dBFC70A3D80000000, %fd28;
	cvt.rn.f32.f64 	%f58, %fd29;
$L__BB0_25:
	add.s32 	%r57, %r57, 1;
	setp.ne.s32 	%p17, %r57, 0;
	mov.f32 	%f51, %f18;
	@%p17 bra 	$L__BB0_23;
$L__BB0_26:
	cvta.to.global.u64 	%rd19, %rd9;
	mul.wide.s32 	%rd20, %r1, 4;
	add.s64 	%rd21, %rd19, %rd20;
	st.global.f32 	[%rd21], %f58;
$L__BB0_27:
	ret;

}


// ===== COMPILED SASS (sm_100) =====

	.target	sm_100

	.elftype	@"ET_EXEC"


//--------------------- .note.nv.tkinfo           --------------------------
	.section	.note.nv.tkinfo,"",@"SHT_NOTE"
	.sectionflags	@"SHF_NOTE_NV_TKINFO"
	.tkinfo
        /*0018*/ 	.word	0x00000002
        /*0030*/ 	.string	""
        /*0030*/ 	.string	"ptxas"
        /*0030*/ 	.string	"Cuda compilation tools, release 13.0, V13.0.88"
        /*0030*/ 	.string	"Build cuda_13.0.r13.0/compiler.36424714_0"
        /*0030*/ 	.string	"-arch sm_100 -m 64 "



//--------------------- .note.nv.cuinfo           --------------------------
	.section	.note.nv.cuinfo,"",@"SHT_NOTE"
	.sectionflags	@"SHF_NOTE_NV_CUINFO"
        /*0018*/ 	.short	0x0002
        /*001a*/ 	.short	0x0064
        /*001c*/ 	.short	0x0082
	.zero		2


//--------------------- .nv.info                  --------------------------
	.section	.nv.info,"",@"SHT_CUDA_INFO"
	.align	4


	//----- nvinfo : EIATTR_REGCOUNT
	.align		4
        /*0000*/ 	.byte	0x04, 0x2f
        /*0002*/ 	.short	(.L_2 - .L_1)
	.align		4
.L_1:
        /*0004*/ 	.word	index@(_Z8parallelPfii)
        /*0008*/ 	.word	0x00000010


	//----- nvinfo : EIATTR_FRAME_SIZE
	.align		4
.L_2:
        /*000c*/ 	.byte	0x04, 0x11
        /*000e*/ 	.short	(.L_4 - .L_3)
	.align		4
.L_3:
        /*0010*/ 	.word	index@($__internal_0_$__cuda_sm3x_div_rn_noftz_f32_slowpath)
        /*0014*/ 	.word	0x00000020


	//----- nvinfo : EIATTR_FRAME_SIZE
	.align		4
.L_4:
        /*0018*/ 	.byte	0x04, 0x11
        /*001a*/ 	.short	(.L_6 - .L_5)
	.align		4
.L_5:
        /*001c*/ 	.word	index@(_Z8parallelPfii)
        /*0020*/ 	.word	0x00000020


	//----- nvinfo : EIATTR_MIN_STACK_SIZE
	.align		4
.L_6:
        /*0024*/ 	.byte	0x04, 0x12
        /*0026*/ 	.short	(.L_8 - .L_7)
	.align		4
.L_7:
        /*0028*/ 	.word	index@(_Z8parallelPfii)
        /*002c*/ 	.word	0x00000020
.L_8:


//--------------------- .nv.compat                --------------------------
	.section	.nv.compat,"",@"SHT_CUDA_COMPAT_INFO"
	.align	4
        /*0000*/ 	.byte	0x02, 0x09, 0x00, 0x00, 0x02, 0x02, 0x01, 0x00, 0x02, 0x05, 0x05, 0x00, 0x03, 0x07, 0x01, 0x01
        /*0010*/ 	.byte	0x02, 0x03, 0x00, 0x00, 0x02, 0x06, 0x01, 0x00, 0x04, 0x0b, 0x08, 0x00, 0x01, 0x00, 0x00, 0x00
        /*0020*/ 	.byte	0x00, 0x00, 0x00, 0x00


//--------------------- .nv.info._Z8parallelPfii  --------------------------
	.section	.nv.info._Z8parallelPfii,"",@"SHT_CUDA_INFO"
	.sectionflags	@""
	.align	4


	//----- nvinfo : EIATTR_CUDA_API_VERSION
	.align		4
        /*0000*/ 	.byte	0x04, 0x37
        /*0002*/ 	.short	(.L_10 - .L_9)
.L_9:
        /*0004*/ 	.word	0x00000082


	//----- nvinfo : EIATTR_KPARAM_INFO
	.align		4
.L_10:
        /*0008*/ 	.byte	0x04, 0x17
        /*000a*/ 	.short	(.L_12 - .L_11)
.L_11:
        /*000c*/ 	.word	0x00000000
        /*0010*/ 	.short	0x0002
        /*0012*/ 	.short	0x000c
        /*0014*/ 	.byte	0x00, 0xf0, 0x11, 0x00


	//----- nvinfo : EIATTR_KPARAM_INFO
	.align		4
.L_12:
        /*0018*/ 	.byte	0x04, 0x17
        /*001a*/ 	.short	(.L_14 - .L_13)
.L_13:
        /*001c*/ 	.word	0x00000000
        /*0020*/ 	.short	0x0001
        /*0022*/ 	.short	0x0008
        /*0024*/ 	.byte	0x00, 0xf0, 0x11, 0x00


	//----- nvinfo : EIATTR_KPARAM_INFO
	.align		4
.L_14:
        /*0028*/ 	.byte	0x04, 0x17
        /*002a*/ 	.short	(.L_16 - .L_15)
.L_15:
        /*002c*/ 	.word	0x00000000
        /*0030*/ 	.short	0x0000
        /*0032*/ 	.short	0x0000
        /*0034*/ 	.byte	0x00, 0xf5, 0x21, 0x00


	//----- nvinfo : EIATTR_SPARSE_MMA_MASK
	.align		4
.L_16:
        /*0038*/ 	.byte	0x03, 0x50
        /*003a*/ 	.short	0x0000


	//----- nvinfo : EIATTR_MAXREG_COUNT
	.align		4
        /*003c*/ 	.byte	0x03, 0x1b
        /*003e*/ 	.short	0x00ff


	//----- nvinfo : EIATTR_MERCURY_ISA_VERSION
	.align		4
        /*0040*/ 	.byte	0x03, 0x5f
        /*0042*/ 	.short	0x0101


	//----- nvinfo : EIATTR_VRC_CTA_INIT_COUNT
	.align		4
        /*0044*/ 	.byte	0x02, 0x4a
	.zero		1
	.zero		1


	//----- nvinfo : EIATTR_EXIT_INSTR_OFFSETS
	.align		4
        /*0048*/ 	.byte	0x04, 0x1c
        /*004a*/ 	.short	(.L_18 - .L_17)


	//   ....[0]....
.L_17:
        /*004c*/ 	.word	0x00000660


	//   ....[1]....
        /*0050*/ 	.word	0x00000b40


	//----- nvinfo : EIATTR_CRS_STACK_SIZE
	.align		4
.L_18:
        /*0054*/ 	.byte	0x04, 0x1e
        /*0056*/ 	.short	(.L_20 - .L_19)
.L_19:
        /*0058*/ 	.word	0x00000000


	//----- nvinfo : EIATTR_CBANK_PARAM_SIZE
	.align		4
.L_20:
        /*005c*/ 	.byte	0x03, 0x19
        /*005e*/ 	.short	0x0010


	//----- nvinfo : EIATTR_PARAM_CBANK
	.align		4
        /*0060*/ 	.byte	0x04, 0x0a
        /*0062*/ 	.short	(.L_22 - .L_21)
	.align		4
.L_21:
        /*0064*/ 	.word	index@(.nv.constant0._Z8parallelPfii)
        /*0068*/ 	.short	0x0380
        /*006a*/ 	.short	0x0010


	//----- nvinfo : EIATTR_SW_WAR
	.align		4
.L_22:
        /*006c*/ 	.byte	0x04, 0x36
        /*006e*/ 	.short	(.L_24 - .L_23)
.L_23:
        /*0070*/ 	.word	0x00000008
.L_24:


//--------------------- .nv.callgraph             --------------------------
	.section	.nv.callgraph,"",@"SHT_CUDA_CALLGRAPH"
	.align	4
	.sectionentsize	8
	.align		4
        /*0000*/ 	.word	0x00000000
	.align		4
        /*0004*/ 	.word	0xffffffff
	.align		4
        /*0008*/ 	.word	0x00000000
	.align		4
        /*000c*/ 	.word	0xfffffffe
	.align		4
        /*0010*/ 	.word	0x00000000
	.align		4
        /*0014*/ 	.word	0xfffffffd
	.align		4
        /*0018*/ 	.word	0x00000000
	.align		4
        /*001c*/ 	.word	0xfffffffc


//--------------------- .nv.constant4             --------------------------
	.section	.nv.constant4,"a",@progbits
	.align	8
	.align		8
.nv.constant4:
        /*0000*/ 	.dword	__cudart_i2opi_f


//--------------------- .text._Z8parallelPfii     --------------------------
	.section	.text._Z8parallelPfii,"ax",@progbits
	.align	128
        .global         _Z8parallelPfii
        .type           _Z8parallelPfii,@function
        .size           _Z8parallelPfii,(.L_x_21 - _Z8parallelPfii)
        .other          _Z8parallelPfii,@"STO_CUDA_ENTRY STV_DEFAULT"
_Z8parallelPfii:
.text._Z8parallelPfii:
[----:B------:R-:W0:Y:S01]  /*0000*/  LDC R1, c[0x0][0x37c] ;  /* 0x0000df00ff017b82 */ /* 0x000e220000000800 */
[----:B------:R-:W1:Y:S01]  /*0010*/  LDCU UR4, c[0x0][0x388] ;  /* 0x00007100ff0477ac */ /* 0x000e620008000800 */
[----:B------:R-:W2:Y:S06]  /*0020*/  S2R R5, SR_TID.X ;  /* 0x0000000000057919 */ /* 0x000eac0000002100 */
[----:B------:R-:W3:Y:S01]  /*0030*/  S2UR UR5, SR_CTAID.X ;  /* 0x00000000000579c3 */ /* 0x000ee20000002500 */
[----:B------:R-:W-:Y:S01]  /*0040*/  BSSY.RECONVERGENT B0, `(.L_x_0) ;  /* 0x0000013000007945 */ /* 0x000fe20003800200 */
[----:B0-----:R-:W-:Y:S01]  /*0050*/  VIADD R1, R1, 0xffffffe0 ;  /* 0xffffffe001017836 */ /* 0x001fe20000000000 */
[----:B-1----:R-:W-:-:S06]  /*0060*/  UIADD3 UR4, UPT, UPT, UR4, -0x1, URZ ;  /* 0xffffffff04047890 */ /* 0x002fcc000fffe0ff */
[----:B------:R-:W-:Y:S01]  /*0070*/  I2FP.F32.S32 R3, UR4 ;  /* 0x0000000400037c45 */ /* 0x000fe20008201400 */
[----:B---3--:R-:W-:-:S03]  /*0080*/  USHF.L.U32 UR4, UR5, 0xa, URZ ;  /* 0x0000000a05047899 */ /* 0x008fc600080006ff */
[----:B------:R-:W0:Y:S03]  /*0090*/  MUFU.RCP R2, R3 ;  /* 0x0000000300027308 */ /* 0x000e260000001000 */
[----:B--2---:R-:W-:-:S04]  /*00a0*/  LOP3.LUT R5, R5, UR4, RZ, 0xfc, !PT ;  /* 0x0000000405057c12 */ /* 0x004fc8000f8efcff */
[----:B------:R-:W-:Y:S01]  /*00b0*/  I2FP.F32.S32 R0, R5 ;  /* 0x0000000500007245 */ /* 0x000fe20000201400 */
[----:B------:R-:W-:-:S03]  /*00c0*/  VIADD R5, R5, 0x1 ;  /* 0x0000000105057836 */ /* 0x000fc60000000000 */
[----:B------:R-:W1:Y:S01]  /*00d0*/  FCHK P0, R0, R3 ;  /* 0x0000000300007302 */ /* 0x000e620000000000 */
[----:B0-----:R-:W-:-:S04]  /*00e0*/  FFMA R7, -R3, R2, 1 ;  /* 0x3f80000003077423 */ /* 0x001fc80000000102 */
[----:B------:R-:W-:-:S04]  /*00f0*/  FFMA R7, R2, R7, R2 ;  /* 0x0000000702077223 */ /* 0x000fc80000000002 */
[----:B------:R-:W-:-:S04]  /*0100*/  FFMA R2, R0, R7, RZ ;  /* 0x0000000700027223 */ /* 0x000fc800000000ff */
[----:B------:R-:W-:-:S04]  /*0110*/  FFMA R4, -R3, R2, R0 ;  /* 0x0000000203047223 */ /* 0x000fc80000000100 */
[----:B------:R-:W-:Y:S01]  /*0120*/  FFMA R7, R7, R4, R2 ;  /* 0x0000000407077223 */ /* 0x000fe20000000002 */
[----:B-1----:R-:W-:Y:S06]  /*0130*/  @!P0 BRA `(.L_x_1) ;  /* 0x00000000000c8947 */ /* 0x002fec0003800000 */
[----:B------:R-:W-:-:S07]  /*0140*/  MOV R2, 0x160 ;  /* 0x0000016000027802 */ /* 0x000fce0000000f00 */
[----:B------:R-:W-:Y:S05]  /*0150*/  CALL.REL.NOINC `($__internal_0_$__cuda_sm3x_div_rn_noftz_f32_slowpath) ;  /* 0x00000008007c7944 */ /* 0x000fea0003c00000 */
[----:B------:R-:W-:-:S07]  /*0160*/  IMAD.MOV.U32 R7, RZ, RZ, R0 ;  /* 0x000000ffff077224 */ /* 0x000fce00078e0000 */
.L_x_1:
[----:B------:R-:W-:Y:S05]  /*0170*/  BSYNC.RECONVERGENT B0 ;  /* 0x0000000000007941 */ /* 0x000fea0003800200 */
.L_x_0:
[----:B------:R-:W-:Y:S01]  /*0180*/  FMUL R7, R7, 6.2831854820251464844 ;  /* 0x40c90fdb07077820 */ /* 0x000fe20000400000 */
[----:B------:R-:W0:Y:S01]  /*0190*/  LDCU.64 UR6, c[0x0][0x358] ;  /* 0x00006b00ff0677ac */ /* 0x000e220008000a00 */
[----:B------:R-:W-:Y:S02]  /*01a0*/  BSSY.RECONVERGENT B0, `(.L_x_2) ;  /* 0x0000040000007945 */ /* 0x000fe40003800200 */
[C---:B------:R-:W-:Y:S01]  /*01b0*/  FMUL R0, R7.reuse, 0.63661974668502807617 ;  /* 0x3f22f98307007820 */ /* 0x040fe20000400000 */
[----:B------:R-:W-:-:S05]  /*01c0*/  FSETP.GE.AND P0, PT, |R7|, 105615, PT ;  /* 0x47ce47800700780b */ /* 0x000fca0003f06200 */
[----:B------:R-:W1:Y:S02]  /*01d0*/  F2I.NTZ R0, R0 ;  /* 0x0000000000007305 */ /* 0x000e640000203100 */
[----:B-1----:R-:W-:-:S05]  /*01e0*/  I2FP.F32.S32 R2, R0 ;  /* 0x0000000000027245 */ /* 0x002fca0000201400 */
[----:B------:R-:W-:-:S04]  /*01f0*/  FFMA R3, R2, -1.5707962512969970703, R7 ;  /* 0xbfc90fda02037823 */ /* 0x000fc80000000007 */
[----:B------:R-:W-:-:S04]  /*0200*/  FFMA R3, R2, -7.5497894158615963534e-08, R3 ;  /* 0xb3a2216802037823 */ /* 0x000fc80000000003 */
[----:B------:R-:W-:Y:S01]  /*0210*/  FFMA R2, R2, -5.3903029534742383927e-15, R3 ;  /* 0xa7c234c502027823 */ /* 0x000fe20000000003 */
[----:B0-----:R-:W-:Y:S06]  /*0220*/  @!P0 BRA `(.L_x_3) ;  /* 0x0000000000dc8947 */ /* 0x001fec0003800000 */
[----:B------:R-:W-:-:S13]  /*0230*/  FSETP.NEU.AND P0, PT, |R7|, +INF , PT ;  /* 0x7f8000000700780b */ /* 0x000fda0003f0d200 */
[----:B------:R-:W-:Y:S01]  /*0240*/  @!P0 FMUL R2, RZ, R7 ;  /* 0x00000007ff028220 */ /* 0x000fe20000400000 */
[----:B------:R-:W-:Y:S01]  /*0250*/  @!P0 IMAD.MOV.U32 R0, RZ, RZ, RZ ;  /* 0x000000ffff008224 */ /* 0x000fe200078e00ff */
[----:B------:R-:W-:Y:S06]  /*0260*/  @!P0 BRA `(.L_x_3) ;  /* 0x0000000000cc8947 */ /* 0x000fec0003800000 */
[----:B------:R-:W-:Y:S01]  /*0270*/  IMAD.SHL.U32 R2, R7, 0x100, RZ ;  /* 0x0000010007027824 */ /* 0x000fe200078e00ff */
[----:B------:R-:W0:Y:S01]  /*0280*/  LDCU.64 UR8, c[0x4][URZ] ;  /* 0x01000000ff0877ac */ /* 0x000e220008000a00 */
[----:B------:R-:W-:Y:S02]  /*0290*/  IMAD.MOV.U32 R6, RZ, RZ, RZ ;  /* 0x000000ffff067224 */ /* 0x000fe400078e00ff */
[----:B------:R-:W-:Y:S01]  /*02a0*/  IMAD.MOV.U32 R0, RZ, RZ, R1 ;  /* 0x000000ffff007224 */ /* 0x000fe200078e0001 */
[----:B------:R-:W-:Y:S01]  /*02b0*/  LOP3.LUT R13, R2, 0x80000000, RZ, 0xfc, !PT ;  /* 0x80000000020d7812 */ /* 0x000fe200078efcff */
[----:B------:R-:W-:Y:S01]  /*02c0*/  UMOV UR5, URZ ;  /* 0x000000ff00057c82 */ /* 0x000fe20008000000 */
[----:B------:R-:W-:-:S05]  /*02d0*/  UMOV UR4, URZ ;  /* 0x000000ff00047c82 */ /* 0x000fca0008000000 */
.L_x_4:
[----:B0-----:R-:W-:Y:S02]  /*02e0*/  IMAD.U32 R8, RZ, RZ, UR8 ;  /* 0x00000008ff087e24 */ /* 0x001fe4000f8e00ff */
[----:B------:R-:W-:-:S05]  /*02f0*/  IMAD.U32 R9, RZ, RZ, UR9 ;  /* 0x00000009ff097e24 */ /* 0x000fca000f8e00ff */
[----:B------:R-:W2:Y:S01]  /*0300*/  LDG.E.CONSTANT R2, desc[UR6][R8.64] ;  /* 0x0000000608027981 */ /* 0x000ea2000c1e9900 */
[----:B------:R-:W-:Y:S02]  /*0310*/  UIADD3 UR8, UP0, UPT, UR8, 0x4, URZ ;  /* 0x0000000408087890 */ /* 0x000fe4000ff1e0ff */
[----:B------:R-:W-:Y:S02]  /*0320*/  UIADD3 UR4, UPT, UPT, UR4, 0x1, URZ ;  /* 0x0000000104047890 */ /* 0x000fe4000fffe0ff */
[----:B------:R-:W-:Y:S02]  /*0330*/  UIADD3.X UR9, UPT, UPT, URZ, UR9, URZ, UP0, !UPT ;  /* 0x00000009ff097290 */ /* 0x000fe400087fe4ff */
[----:B------:R-:W-:Y:S01]  /*0340*/  UISETP.NE.AND UP0, UPT, UR4, 0x6, UPT ;  /* 0x000000060400788c */ /* 0x000fe2000bf05270 */
[----:B--2---:R-:W-:-:S03]  /*0350*/  IMAD.WIDE.U32 R2, R2, R13, RZ ;  /* 0x0000000d02027225 */ /* 0x004fc600078e00ff */
[----:B------:R-:W-:-:S04]  /*0360*/  IADD3 R11, P0, PT, R2, R6, RZ ;  /* 0x00000006020b7210 */ /* 0x000fc80007f1e0ff */
[----:B------:R-:W-:Y:S01]  /*0370*/  IADD3.X R6, PT, PT, R3, UR5, RZ, P0, !PT ;  /* 0x0000000503067c10 */ /* 0x000fe200087fe4ff */
[----:B------:R0:W-:Y:S02]  /*0380*/  STL [R0], R11 ;  /* 0x0000000b00007387 */ /* 0x0001e40000100800 */
[----:B0-----:R-:W-:Y:S01]  /*0390*/  VIADD R0, R0, 0x4 ;  /* 0x0000000400007836 */ /* 0x001fe20000000000 */
[----:B------:R-:W-:Y:S06]  /*03a0*/  BRA.U UP0, `(.L_x_4) ;  /* 0xfffffffd00cc7547 */ /* 0x000fec000b83ffff */
[----:B------:R-:W-:Y:S01]  /*03b0*/  SHF.R.U32.HI R4, RZ, 0x17, R7 ;  /* 0x00000017ff047819 */ /* 0x000fe20000011607 */
[----:B------:R0:W-:Y:S03]  /*03c0*/  STL [R1+0x18], R6 ;  /* 0x0000180601007387 */ /* 0x0001e60000100800 */
[C---:B------:R-:W-:Y:S02]  /*03d0*/  LOP3.LUT R0, R4.reuse, 0xe0, RZ, 0xc0, !PT ;  /* 0x000000e004007812 */ /* 0x040fe400078ec0ff */
[----:B------:R-:W-:-:S03]  /*03e0*/  LOP3.LUT P0, RZ, R4, 0x1f, RZ, 0xc0, !PT ;  /* 0x0000001f04ff7812 */ /* 0x000fc6000780c0ff */
[----:B------:R-:W-:-:S05]  /*03f0*/  VIADD R0, R0, 0xffffff80 ;  /* 0xffffff8000007836 */ /* 0x000fca0000000000 */
[----:B------:R-:W-:-:S05]  /*0400*/  SHF.R.U32.HI R0, RZ, 0x5, R0 ;  /* 0x00000005ff007819 */ /* 0x000fca0000011600 */
[----:B------:R-:W-:-:S05]  /*0410*/  IMAD R10, R0, -0x4, R1 ;  /* 0xfffffffc000a7824 */ /* 0x000fca00078e0201 */
[----:B------:R-:W2:Y:S04]  /*0420*/  LDL R0, [R10+0x18] ;  /* 0x000018000a007983 */ /* 0x000ea80000100800 */
[----:B------:R-:W2:Y:S04]  /*0430*/  LDL R3, [R10+0x14] ;  /* 0x000014000a037983 */ /* 0x000ea80000100800 */
[----:B------:R-:W3:Y:S01]  /*0440*/  @P0 LDL R2, [R10+0x10] ;  /* 0x000010000a020983 */ /* 0x000ee20000100800 */
[----:B------:R-:W-:Y:S01]  /*0450*/  LOP3.LUT R4, R4, 0x1f, RZ, 0xc0, !PT ;  /* 0x0000001f04047812 */ /* 0x000fe200078ec0ff */
[----:B------:R-:W-:Y:S01]  /*0460*/  UMOV UR4, 0x54442d19 ;  /* 0x54442d1900047882 */ /* 0x000fe20000000000 */
[----:B------:R-:W-:-:S02]  /*0470*/  UMOV UR5, 0x3bf921fb ;  /* 0x3bf921fb00057882 */ /* 0x000fc40000000000 */
[-C--:B--2---:R-:W-:Y:S02]  /*0480*/  @P0 SHF.L.W.U32.HI R0, R3, R4.reuse, R0 ;  /* 0x0000000403000219 */ /* 0x084fe40000010e00 */
[----:B---3--:R-:W-:Y:S02]  /*0490*/  @P0 SHF.L.W.U32.HI R3, R2, R4, R3 ;  /* 0x0000000402030219 */ /* 0x008fe40000010e03 */
[----:B------:R-:W-:Y:S02]  /*04a0*/  ISETP.GE.AND P0, PT, R7, RZ, PT ;  /* 0x000000ff0700720c */ /* 0x000fe40003f06270 */
[C---:B------:R-:W-:Y:S01]  /*04b0*/  SHF.L.W.U32.HI R2, R3.reuse, 0x2, R0 ;  /* 0x0000000203027819 */ /* 0x040fe20000010e00 */
[----:B------:R-:W-:-:S03]  /*04c0*/  IMAD.SHL.U32 R3, R3, 0x4, RZ ;  /* 0x0000000403037824 */ /* 0x000fc600078e00ff */
[----:B------:R-:W-:Y:S02]  /*04d0*/  SHF.R.S32.HI R4, RZ, 0x1f, R2 ;  /* 0x0000001fff047819 */ /* 0x000fe40000011402 */
[----:B------:R-:W-:Y:S02]  /*04e0*/  LOP3.LUT R7, R2, R7, RZ, 0x3c, !PT ;  /* 0x0000000702077212 */ /* 0x000fe400078e3cff */
[C---:B------:R-:W-:Y:S02]  /*04f0*/  LOP3.LUT R8, R4.reuse, R3, RZ, 0x3c, !PT ;  /* 0x0000000304087212 */ /* 0x040fe400078e3cff */
[----:B------:R-:W-:Y:S02]  /*0500*/  LOP3.LUT R9, R4, R2, RZ, 0x3c, !PT ;  /* 0x0000000204097212 */ /* 0x000fe400078e3cff */
[----:B------:R-:W-:Y:S02]  /*0510*/  SHF.R.U32.HI R3, RZ, 0x1e, R0 ;  /* 0x0000001eff037819 */ /* 0x000fe40000011600 */
[----:B------:R-:W-:-:S02]  /*0520*/  ISETP.GE.AND P1, PT, R7, RZ, PT ;  /* 0x000000ff0700720c */ /* 0x000fc40003f26270 */
[----:B------:R-:W1:Y:S01]  /*0530*/  I2F.F64.S64 R8, R8 ;  /* 0x0000000800087312 */ /* 0x000e620000301c00 */
[----:B------:R-:W-:-:S05]  /*0540*/  LEA.HI R0, R2, R3, RZ, 0x1 ;  /* 0x0000000302007211 */ /* 0x000fca00078f08ff */
[----:B------:R-:W-:-:S04]  /*0550*/  IMAD.MOV R2, RZ, RZ, -R0 ;  /* 0x000000ffff027224 */ /* 0x000fc800078e0a00 */
[----:B------:R-:W-:Y:S01]  /*0560*/  @!P0 IMAD.MOV.U32 R0, RZ, RZ, R2 ;  /* 0x000000ffff008224 */ /* 0x000fe200078e0002 */
[----:B-1----:R-:W-:-:S10]  /*0570*/  DMUL R10, R8, UR4 ;  /* 0x00000004080a7c28 */ /* 0x002fd40008000000 */
[----:B------:R-:W1:Y:S02]  /*0580*/  F2F.F32.F64 R10, R10 ;  /* 0x0000000a000a7310 */ /* 0x000e640000301000 */
[----:B01----:R-:W-:-:S07]  /*0590*/  FSEL R2, -R10, R10, !P1 ;  /* 0x0000000a0a027208 */ /* 0x003fce0004800100 */
.L_x_3:
[----:B------:R-:W-:Y:S05]  /*05a0*/  BSYNC.RECONVERGENT B0 ;  /* 0x0000000000007941 */ /* 0x000fea0003800200 */
.L_x_2:
[----:B------:R-:W0:Y:S01]  /*05b0*/  LDCU UR8, c[0x0][0x388] ;  /* 0x00007100ff0877ac */ /* 0x000e220008000800 */
[----:B------:R-:W-:Y:S01]  /*05c0*/  LOP3.LUT R6, R0, 0x1, RZ, 0xc0, !PT ;  /* 0x0000000100067812 */ /* 0x000fe200078ec0ff */
[----:B------:R-:W-:Y:S02]  /*05d0*/  IMAD.MOV.U32 R4, RZ, RZ, 0x37cbac00 ;  /* 0x37cbac00ff047424 */ /* 0x000fe400078e00ff */
[----:B------:R-:W-:Y:S01]  /*05e0*/  FMUL R3, R2, R2 ;  /* 0x0000000202037220 */ /* 0x000fe20000400000 */
[----:B------:R-:W-:Y:S01]  /*05f0*/  IMAD.MOV.U32 R7, RZ, RZ, 0x3effffff ;  /* 0x3effffffff077424 */ /* 0x000fe200078e00ff */
[----:B------:R-:W-:Y:S01]  /*0600*/  ISETP.NE.U32.AND P0, PT, R6, 0x1, PT ;  /* 0x000000010600780c */ /* 0x000fe20003f05070 */
[----:B------:R-:W-:Y:S02]  /*0610*/  IMAD.MOV.U32 R6, RZ, RZ, 0x3d2aaabb ;  /* 0x3d2aaabbff067424 */ /* 0x000fe400078e00ff */
[----:B------:R-:W-:-:S03]  /*0620*/  FFMA R4, R3, R4, -0.0013887860113754868507 ;  /* 0xbab607ed03047423 */ /* 0x000fc60000000004 */
[----:B------:R-:W-:Y:S02]  /*0630*/  FSEL R6, R6, 0.0083327032625675201416, !P0 ;  /* 0x3c0885e406067808 */ /* 0x000fe40004000000 */
[----:B------:R-:W-:Y:S02]  /*0640*/  FSEL R4, R4, -0.00019574658654164522886, !P0 ;  /* 0xb94d415304047808 */ /* 0x000fe40004000000 */
[----:B0-----:R-:W-:-:S13]  /*0650*/  ISETP.GT.AND P1, PT, R5, UR8, PT ;  /* 0x0000000805007c0c */ /* 0x001fda000bf24270 */
[----:B------:R-:W-:Y:S05]  /*0660*/  @P1 EXIT ;  /* 0x000000000000194d */ /* 0x000fea0003800000 */
[----:B------:R-:W0:Y:S01]  /*0670*/  LDCU UR5, c[0x0][0x38c] ;  /* 0x00007180ff0577ac */ /* 0x000e220008000800 */
[----:B------:R-:W-:Y:S01]  /*0680*/  LOP3.LUT P1, RZ, R0, 0x2, RZ, 0xc0, !PT ;  /* 0x0000000200ff7812 */ /* 0x000fe2000782c0ff */
[----:B------:R-:W-:Y:S01]  /*0690*/  FFMA R4, R3, R4, R6 ;  /* 0x0000000403047223 */ /* 0x000fe20000000006 */
[----:B------:R-:W-:Y:S02]  /*06a0*/  FSEL R7, -R7, -0.16666662693023681641, !P0 ;  /* 0xbe2aaaa807077808 */ /* 0x000fe40004000100 */
[----:B------:R-:W-:-:S03]  /*06b0*/  FSEL R0, R2, 1, P0 ;  /* 0x3f80000002007808 */ /* 0x000fc60000000000 */
[C---:B------:R-:W-:Y:S02]  /*06c0*/  FFMA R4, R3.reuse, R4, R7 ;  /* 0x0000000403047223 */ /* 0x040fe40000000007 */
[----:B------:R-:W-:-:S04]  /*06d0*/  FFMA R3, R3, R0, RZ ;  /* 0x0000000003037223 */ /* 0x000fc800000000ff */
[----:B------:R-:W-:Y:S01]  /*06e0*/  FFMA R0, R3, R4, R0 ;  /* 0x0000000403007223 */ /* 0x000fe20000000000 */
[----:B0-----:R-:W-:-:S03]  /*06f0*/  UISETP.GE.AND UP0, UPT, UR5, 0x1, UPT ;  /* 0x000000010500788c */ /* 0x001fc6000bf06270 */
[----:B------:R-:W-:-:S06]  /*0700*/  @P1 FADD R0, RZ, -R0 ;  /* 0x80000000ff001221 */ /* 0x000fcc0000000000 */
[----:B------:R-:W-:Y:S05]  /*0710*/  BRA.U !UP0, `(.L_x_5) ;  /* 0x0000000108fc7547 */ /* 0x000fea000b800000 */
[----:B------:R-:W-:Y:S01]  /*0720*/  UISETP.GE.U32.AND UP1, UPT, UR5, 0x4, UPT ;  /* 0x000000040500788c */ /* 0x000fe2000bf26070 */
[C---:B------:R-:W-:Y:S01]  /*0730*/  ISETP.NE.AND P0, PT, R5.reuse, UR8, PT ;  /* 0x0000000805007c0c */ /* 0x040fe2000bf05270 */
[----:B------:R-:W-:Y:S01]  /*0740*/  ULOP3.LUT UR4, UR5, 0x3, URZ, 0xc0, !UPT ;  /* 0x0000000305047892 */ /* 0x000fe2000f8ec0ff */
[----:B------:R-:W-:Y:S02]  /*0750*/  IMAD.MOV.U32 R4, RZ, RZ, R0 ;  /* 0x000000ffff047224 */ /* 0x000fe400078e0000 */
[----:B------:R-:W-:Y:S01]  /*0760*/  ISETP.EQ.OR P0, PT, R5, 0x1, !P0 ;  /* 0x000000010500780c */ /* 0x000fe20004702670 */
[----:B------:R-:W-:-:S03]  /*0770*/  UISETP.NE.AND UP0, UPT, UR4, URZ, UPT ;  /* 0x000000ff0400728c */ /* 0x000fc6000bf05270 */
[----:B------:R-:W-:Y:S09]  /*0780*/  BRA.U !UP1, `(.L_x_6) ;  /* 0x0000000109a07547 */ /* 0x000ff2000b800000 */
[----:B------:R-:W-:Y:S01]  /*0790*/  ULOP3.LUT UR5, UR5, 0x7ffffffc, URZ, 0xc0, !UPT ;  /* 0x7ffffffc05057892 */ /* 0x000fe2000f8ec0ff */
[----:B------:R-:W-:-:S03]  /*07a0*/  IMAD.MOV.U32 R4, RZ, RZ, R0 ;  /* 0x000000ffff047224 */ /* 0x000fc600078e0000 */
[----:B------:R-:W-:-:S12]  /*07b0*/  UIADD3 UR5, UPT, UPT, -UR5, URZ, URZ ;  /* 0x000000ff05057290 */ /* 0x000fd8000fffe1ff */
.L_x_7:
[----:B01----:R-:W0:Y:S01]  /*07c0*/  @!P0 F2F.F64.F32 R2, R0 ;  /* 0x0000000000028310 */ /* 0x003e220000201800 */
[----:B------:R-:W-:-:S04]  /*07d0*/  UIADD3 UR5, UPT, UPT, UR5, 0x4, URZ ;  /* 0x0000000405057890 */ /* 0x000fc8000fffe0ff */
[----:B------:R-:W-:-:S03]  /*07e0*/  UISETP.NE.AND UP1, UPT, UR5, URZ, UPT ;  /* 0x000000ff0500728c */ /* 0x000fc6000bf25270 */
[----:B------:R1:W2:Y:S01]  /*07f0*/  @!P0 F2F.F64.F32 R8, R4 ;  /* 0x0000000400088310 */ /* 0x0002a20000201800 */
[----:B0-----:R-:W-:-:S07]  /*0800*/  @!P0 DADD R6, R2, R2 ;  /* 0x0000000002068229 */ /* 0x001fce0000000002 */
[----:B------:R0:W-:Y:S01]  /*0810*/  @!P0 F2F.F64.F32 R10, R0 ;  /* 0x00000000000a8310 */ /* 0x0001e20000201800 */
[----:B-1----:R-:W-:Y:S01]  /*0820*/  IMAD.MOV.U32 R4, RZ, RZ, RZ ;  /* 0x000000ffff047224 */ /* 0x002fe200078e00ff */
[----:B--2---:R-:W-:Y:S01]  /*0830*/  @!P0 DADD R6, R6, -R8 ;  /* 0x0000000006068229 */ /* 0x004fe20000000808 */
[----:B0-----:R-:W-:Y:S02]  /*0840*/  IMAD.MOV.U32 R0, RZ, RZ, RZ ;  /* 0x000000ffff007224 */ /* 0x001fe400078e00ff */
[----:B------:R-:W-:Y:S02]  /*0850*/  @!P0 IMAD.MOV.U32 R8, RZ, RZ, -0x80000000 ;  /* 0x80000000ff088424 */ /* 0x000fe400078e00ff */
[----:B------:R-:W-:-:S06]  /*0860*/  @!P0 IMAD.MOV.U32 R9, RZ, RZ, 0x3fc70a3d ;  /* 0x3fc70a3dff098424 */ /* 0x000fcc00078e00ff */
[----:B------:R-:W-:Y:S01]  /*0870*/  @!P0 DFMA R6, R2, -R8, R6 ;  /* 0x800000080206822b */ /* 0x000fe20000000006 */
[----:B------:R-:W-:-:S05]  /*0880*/  CS2R R2, SRZ ;  /* 0x0000000000027805 */ /* 0x000fca000001ff00 */
[----:B------:R-:W0:Y:S08]  /*0890*/  @!P0 F2F.F32.F64 R12, R6 ;  /* 0x00000006000c8310 */ /* 0x000e300000301000 */
[----:B0-----:R-:W0:Y:S02]  /*08a0*/  @!P0 F2F.F64.F32 R2, R12 ;  /* 0x0000000c00028310 */ /* 0x001e240000201800 */
[----:B0-----:R-:W-:-:S08]  /*08b0*/  @!P0 DADD R8, R2, R2 ;  /* 0x0000000002088229 */ /* 0x001fd00000000002 */
[----:B------:R-:W-:Y:S01]  /*08c0*/  @!P0 DADD R8, -R10, R8 ;  /* 0x000000000a088229 */ /* 0x000fe20000000108 */
[----:B------:R-:W-:Y:S02]  /*08d0*/  @!P0 IMAD.MOV.U32 R10, RZ, RZ, -0x80000000 ;  /* 0x80000000ff0a8424 */ /* 0x000fe400078e00ff */
[----:B------:R-:W-:-:S06]  /*08e0*/  @!P0 IMAD.MOV.U32 R11, RZ, RZ, 0x3fc70a3d ;  /* 0x3fc70a3dff0b8424 */ /* 0x000fcc00078e00ff */
[----:B------:R-:W-:Y:S01]  /*08f0*/  @!P0 DFMA R10, R2, -R10, R8 ;  /* 0x8000000a020a822b */ /* 0x000fe20000000008 */
[----:B------:R-:W-:-:S09]  /*0900*/  CS2R R8, SRZ ;  /* 0x0000000000087805 */ /* 0x000fd2000001ff00 */
[----:B------:R-:W0:Y:S08]  /*0910*/  @!P0 F2F.F32.F64 R10, R10 ;  /* 0x0000000a000a8310 */ /* 0x000e300000301000 */
[----:B0-----:R-:W0:Y:S02]  /*0920*/  @!P0 F2F.F64.F32 R8, R10 ;  /* 0x0000000a00088310 */ /* 0x001e240000201800 */
[----:B0-----:R-:W-:-:S08]  /*0930*/  @!P0 DADD R6, R8, R8 ;  /* 0x0000000008068229 */ /* 0x001fd00000000008 */
[----:B------:R-:W-:Y:S01]  /*0940*/  @!P0 DADD R6, R6, -R2 ;  /* 0x0000000006068229 */ /* 0x000fe20000000802 */
[----:B------:R-:W-:Y:S02]  /*0950*/  @!P0 IMAD.MOV.U32 R2, RZ, RZ, -0x80000000 ;  /* 0x80000000ff028424 */ /* 0x000fe400078e00ff */
[----:B------:R-:W-:-:S06]  /*0960*/  @!P0 IMAD.MOV.U32 R3, RZ, RZ, 0x3fc70a3d ;  /* 0x3fc70a3dff038424 */ /* 0x000fcc00078e00ff */
[----:B------:R-:W-:-:S06]  /*0970*/  @!P0 DFMA R6, R8, -R2, R6 ;  /* 0x800000020806822b */ /* 0x000fcc0000000006 */
[----:B------:R-:W0:Y:S08]  /*0980*/  @!P0 F2F.F32.F64 R4, R6 ;  /* 0x0000000600048310 */ /* 0x000e300000301000 */
[----:B0-----:R-:W0:Y:S02]  /*0990*/  @!P0 F2F.F64.F32 R2, R4 ;  /* 0x0000000400028310 */ /* 0x001e240000201800 */
[----:B0-----:R-:W-:-:S08]  /*09a0*/  @!P0 DADD R12, R2, R2 ;  /* 0x00000000020c8229 */ /* 0x001fd00000000002 */
[----:B------:R-:W-:Y:S01]  /*09b0*/  @!P0 DADD R12, R12, -R8 ;  /* 0x000000000c0c8229 */ /* 0x000fe20000000808 */
[----:B------:R-:W-:Y:S01]  /*09c0*/  @!P0 MOV R8, 0x80000000 ;  /* 0x8000000000088802 */ /* 0x000fe20000000f00 */
[----:B------:R-:W-:-:S06]  /*09d0*/  @!P0 IMAD.MOV.U32 R9, RZ, RZ, 0x3fc70a3d ;  /* 0x3fc70a3dff098424 */ /* 0x000fcc00078e00ff */
[----:B------:R-:W-:-:S06]  /*09e0*/  @!P0 DFMA R12, R2, -R8, R12 ;  /* 0x80000008020c822b */ /* 0x000fcc000000000c */
[----:B------:R0:W1:Y:S01]  /*09f0*/  @!P0 F2F.F32.F64 R0, R12 ;  /* 0x0000000c00008310 */ /* 0x0000620000301000 */
[----:B------:R-:W-:Y:S05]  /*0a00*/  BRA.U UP1, `(.L_x_7) ;  /* 0xfffffffd016c7547 */ /* 0x000fea000b83ffff */
.L_x_6:
[----:B------:R-:W-:Y:S05]  /*0a10*/  BRA.U !UP0, `(.L_x_5) ;  /* 0x00000001083c7547 */ /* 0x000fea000b800000 */
[----:B------:R-:W-:-:S12]  /*0a20*/  UIADD3 UR4, UPT, UPT, -UR4, URZ, URZ ;  /* 0x000000ff04047290 */ /* 0x000fd8000fffe1ff */
.L_x_8:
[----:B-1-3--:R-:W-:Y:S01]  /*0a30*/  IMAD.MOV.U32 R10, RZ, RZ, R0 ;  /* 0x000000ffff0a7224 */ /* 0x00afe200078e0000 */
[----:B------:R1:W-:Y:S01]  /*0a40*/  @!P0 F2F.F64.F32 R8, R4 ;  /* 0x0000000400088310 */ /* 0x0003e20000201800 */
[----:B------:R-:W-:Y:S01]  /*0a50*/  IMAD.MOV.U32 R0, RZ, RZ, RZ ;  /* 0x000000ffff007224 */ /* 0x000fe200078e00ff */
[----:B------:R-:W-:-:S04]  /*0a60*/  UIADD3 UR4, UPT, UPT, UR4, 0x1, URZ ;  /* 0x0000000104047890 */ /* 0x000fc8000fffe0ff */
[----:B------:R-:W-:Y:S02]  /*0a70*/  UISETP.NE.AND UP0, UPT, UR4, URZ, UPT ;  /* 0x000000ff0400728c */ /* 0x000fe4000bf05270 */
[----:B--2---:R-:W2:Y:S01]  /*0a80*/  @!P0 F2F.F64.F32 R2, R10 ;  /* 0x0000000a00028310 */ /* 0x004ea20000201800 */
[----:B-1----:R-:W-:Y:S01]  /*0a90*/  IMAD.MOV.U32 R4, RZ, RZ, R10 ;  /* 0x000000ffff047224 */ /* 0x002fe200078e000a */
[----:B--2---:R-:W-:-:S08]  /*0aa0*/  @!P0 DADD R6, R2, R2 ;  /* 0x0000000002068229 */ /* 0x004fd00000000002 */
[----:B------:R-:W-:Y:S01]  /*0ab0*/  @!P0 DADD R6, R6, -R8 ;  /* 0x0000000006068229 */ /* 0x000fe20000000808 */
[----:B------:R-:W-:Y:S02]  /*0ac0*/  @!P0 IMAD.MOV.U32 R8, RZ, RZ, -0x80000000 ;  /* 0x80000000ff088424 */ /* 0x000fe400078e00ff */
[----:B------:R-:W-:-:S06]  /*0ad0*/  @!P0 IMAD.MOV.U32 R9, RZ, RZ, 0x3fc70a3d ;  /* 0x3fc70a3dff098424 */ /* 0x000fcc00078e00ff */
[----:B------:R-:W-:-:S06]  /*0ae0*/  @!P0 DFMA R6, R2, -R8, R6 ;  /* 0x800000080206822b */ /* 0x000fcc0000000006 */
[----:B------:R2:W3:Y:S01]  /*0af0*/  @!P0 F2F.F32.F64 R0, R6 ;  /* 0x0000000600008310 */ /* 0x0004e20000301000 */
[----:B------:R-:W-:Y:S05]  /*0b00*/  BRA.U UP0, `(.L_x_8) ;  /* 0xfffffffd00c87547 */ /* 0x000fea000b83ffff */
.L_x_5:
[----:B------:R-:W4:Y:S02]  /*0b10*/  LDC.64 R2, c[0x0][0x380] ;  /* 0x0000e000ff027b82 */ /* 0x000f240000000a00 */
[----:B----4-:R-:W-:-:S05]  /*0b20*/  IMAD.WIDE R2, R5, 0x4, R2 ;  /* 0x0000000405027825 */ /* 0x010fca00078e0202 */
[----:B-1-3--:R-:W-:Y:S01]  /*0b30*/  STG.E desc[UR6][R2.64], R0 ;  /* 0x0000000002007986 */ /* 0x00afe2000c101906 */
[----:B------:R-:W-:Y:S05]  /*0b40*/  EXIT ;  /* 0x000000000000794d */ /* 0x000fea0003800000 */
        .weak           $__internal_0_$__cuda_sm3x_div_rn_noftz_f32_slowpath
        .type           $__internal_0_$__cuda_sm3x_div_rn_noftz_f32_slowpath,@function
        .size           $__internal_0_$__cuda_sm3x_div_rn_noftz_f32_slowpath,(.L_x_21 - $__internal_0_$__cuda_sm3x_div_rn_noftz_f32_slowpath)
$__internal_0_$__cuda_sm3x_div_rn_noftz_f32_slowpath:
[--C-:B------:R-:W-:Y:S01]  /*0b50*/  SHF.R.U32.HI R6, RZ, 0x17, R3.reuse ;  /* 0x00000017ff067819 */ /* 0x100fe20000011603 */
[----:B------:R-:W-:Y:S01]  /*0b60*/  BSSY.RECONVERGENT B1, `(.L_x_9) ;  /* 0x0000064000017945 */ /* 0x000fe20003800200 */
[--C-:B------:R-:W-:Y:S01]  /*0b70*/  SHF.R.U32.HI R4, RZ, 0x17, R0.reuse ;  /* 0x00000017ff047819 */ /* 0x100fe20000011600 */
[----:B------:R-:W-:Y:S01]  /*0b80*/  IMAD.MOV.U32 R7, RZ, RZ, R0 ;  /* 0x000000ffff077224 */ /* 0x000fe200078e0000 */
[----:B------:R-:W-:Y:S01]  /*0b90*/  LOP3.LUT R6, R6, 0xff, RZ, 0xc0, !PT ;  /* 0x000000ff06067812 */ /* 0x000fe200078ec0ff */
[----:B------:R-:W-:Y:S01]  /*0ba0*/  IMAD.MOV.U32 R8, RZ, RZ, R3 ;  /* 0x000000ffff087224 */ /* 0x000fe200078e0003 */
[----:B------:R-:W-:-:S03]  /*0bb0*/  LOP3.LUT R4, R4, 0xff, RZ, 0xc0, !PT ;  /* 0x000000ff04047812 */ /* 0x000fc600078ec0ff */
[----:B------:R-:W-:Y:S02]  /*0bc0*/  VIADD R11, R6, 0xffffffff ;  /* 0xffffffff060b7836 */ /* 0x000fe40000000000 */
[----:B------:R-:W-:-:S03]  /*0bd0*/  VIADD R10, R4, 0xffffffff ;  /* 0xffffffff040a7836 */ /* 0x000fc60000000000 */
[----:B------:R-:W-:-:S04]  /*0be0*/  ISETP.GT.U32.AND P0, PT, R11, 0xfd, PT ;  /* 0x000000fd0b00780c */ /* 0x000fc80003f04070 */
[----:B------:R-:W-:-:S13]  /*0bf0*/  ISETP.GT.U32.OR P0, PT, R10, 0xfd, P0 ;  /* 0x000000fd0a00780c */ /* 0x000fda0000704470 */
[----:B------:R-:W-:Y:S01]  /*0c00*/  @!P0 IMAD.MOV.U32 R9, RZ, RZ, RZ ;  /* 0x000000ffff098224 */ /* 0x000fe200078e00ff */
[----:B------:R-:W-:Y:S06]  /*0c10*/  @!P0 BRA `(.L_x_10) ;  /* 0x00000000005c8947 */ /* 0x000fec0003800000 */
[----:B------:R-:W-:Y:S02]  /*0c20*/  FSETP.GTU.FTZ.AND P0, PT, |R0|, +INF , PT ;  /* 0x7f8000000000780b */ /* 0x000fe40003f1c200 */
[----:B------:R-:W-:-:S04]  /*0c30*/  FSETP.GTU.FTZ.AND P1, PT, |R3|, +INF , PT ;  /* 0x7f8000000300780b */ /* 0x000fc80003f3c200 */
[----:B------:R-:W-:-:S13]  /*0c40*/  PLOP3.LUT P0, PT, P0, P1, PT, 0xf8, 0x8f ;  /* 0x00000000008f781c */ /* 0x000fda0000703f70 */
[----:B------:R-:W-:Y:S05]  /*0c50*/  @P0 BRA `(.L_x_11) ;  /* 0x00000004004c0947 */ /* 0x000fea0003800000 */
[----:B------:R-:W-:-:S13]  /*0c60*/  LOP3.LUT P0, RZ, R8, 0x7fffffff, R7, 0xc8, !PT ;  /* 0x7fffffff08ff7812 */ /* 0x000fda000780c807 */
[----:B------:R-:W-:Y:S05]  /*0c70*/  @!P0 BRA `(.L_x_12) ;  /* 0x00000004003c8947 */ /* 0x000fea0003800000 */
[C---:B------:R-:W-:Y:S02]  /*0c80*/  FSETP.NEU.FTZ.AND P2, PT, |R0|.reuse, +INF , PT ;  /* 0x7f8000000000780b */ /* 0x040fe40003f5d200 */
[----:B------:R-:W-:Y:S02]  /*0c90*/  FSETP.NEU.FTZ.AND P1, PT, |R3|, +INF , PT ;  /* 0x7f8000000300780b */ /* 0x000fe40003f3d200 */
[----:B------:R-:W-:-:S11]  /*0ca0*/  FSETP.NEU.FTZ.AND P0, PT, |R0|, +INF , PT ;  /* 0x7f8000000000780b */ /* 0x000fd60003f1d200 */
[----:B------:R-:W-:Y:S05]  /*0cb0*/  @!P1 BRA !P2, `(.L_x_12) ;  /* 0x00000004002c9947 */ /* 0x000fea0005000000 */
[----:B------:R-:W-:-:S04]  /*0cc0*/  LOP3.LUT P2, RZ, R7, 0x7fffffff, RZ, 0xc0, !PT ;  /* 0x7fffffff07ff7812 */ /* 0x000fc8000784c0ff */
[----:B------:R-:W-:-:S13]  /*0cd0*/  PLOP3.LUT P1, PT, P1, P2, PT, 0x2f, 0xf2 ;  /* 0x0000000000f2781c */ /* 0x000fda0000f24577 */
[----:B------:R-:W-:Y:S05]  /*0ce0*/  @P1 BRA `(.L_x_13) ;  /* 0x0000000400181947 */ /* 0x000fea0003800000 */
[----:B------:R-:W-:-:S04]  /*0cf0*/  LOP3.LUT P1, RZ, R8, 0x7fffffff, RZ, 0xc0, !PT ;  /* 0x7fffffff08ff7812 */ /* 0x000fc8000782c0ff */
[----:B------:R-:W-:-:S13]  /*0d00*/  PLOP3.LUT P0, PT, P0, P1, PT, 0x2f, 0xf2 ;  /* 0x0000000000f2781c */ /* 0x000fda0000702577 */
[----:B------:R-:W-:Y:S05]  /*0d10*/  @P0 BRA `(.L_x_14) ;  /* 0x0000000400000947 */ /* 0x000fea0003800000 */
[----:B------:R-:W-:Y:S02]  /*0d20*/  ISETP.GE.AND P0, PT, R10, RZ, PT ;  /* 0x000000ff0a00720c */ /* 0x000fe40003f06270 */
[----:B------:R-:W-:-:S11]  /*0d30*/  ISETP.GE.AND P1, PT, R11, RZ, PT ;  /* 0x000000ff0b00720c */ /* 0x000fd60003f26270 */
[----:B------:R-:W-:Y:S01]  /*0d40*/  @P0 IMAD.MOV.U32 R9, RZ, RZ, RZ ;  /* 0x000000ffff090224 */ /* 0x000fe200078e00ff */
[----:B------:R-:W-:Y:S01]  /*0d50*/  @!P0 MOV R9, 0xffffffc0 ;  /* 0xffffffc000098802 */ /* 0x000fe20000000f00 */
[----:B------:R-:W-:Y:S01]  /*0d60*/  @!P0 FFMA R7, R0, 1.84467440737095516160e+19, RZ ;  /* 0x5f80000000078823 */ /* 0x000fe200000000ff */
[----:B------:R-:W-:-:S03]  /*0d70*/  @!P1 FFMA R8, R3, 1.84467440737095516160e+19, RZ ;  /* 0x5f80000003089823 */ /* 0x000fc600000000ff */
[----:B------:R-:W-:-:S07]  /*0d80*/  @!P1 VIADD R9, R9, 0x40 ;  /* 0x0000004009099836 */ /* 0x000fce0000000000 */
.L_x_10:
[----:B------:R-:W-:Y:S01]  /*0d90*/  LEA R3, R6, 0xc0800000, 0x17 ;  /* 0xc080000006037811 */ /* 0x000fe200078eb8ff */
[----:B------:R-:W-:Y:S01]  /*0da0*/  VIADD R4, R4, 0xffffff81 ;  /* 0xffffff8104047836 */ /* 0x000fe20000000000 */
[----:B------:R-:W-:Y:S03]  /*0db0*/  BSSY.RECONVERGENT B2, `(.L_x_15) ;  /* 0x0000035000027945 */ /* 0x000fe60003800200 */
[----:B------:R-:W-:Y:S02]  /*0dc0*/  IMAD.IADD R3, R8, 0x1, -R3 ;  /* 0x0000000108037824 */ /* 0x000fe400078e0a03 */
[C---:B------:R-:W-:Y:S01]  /*0dd0*/  IMAD R0, R4.reuse, -0x800000, R7 ;  /* 0xff80000004007824 */ /* 0x040fe200078e0207 */
[----:B------:R-:W-:Y:S01]  /*0de0*/  IADD3 R4, PT, PT, R4, 0x7f, -R6 ;  /* 0x0000007f04047810 */ /* 0x000fe20007ffe806 */
[----:B------:R-:W0:Y:S01]  /*0df0*/  MUFU.RCP R8, R3 ;  /* 0x0000000300087308 */ /* 0x000e220000001000 */
[----:B------:R-:W-:-:S03]  /*0e00*/  FADD.FTZ R11, -R3, -RZ ;  /* 0x800000ff030b7221 */ /* 0x000fc60000010100 */
[----:B------:R-:W-:Y:S02]  /*0e10*/  IMAD.IADD R4, R4, 0x1, R9 ;  /* 0x0000000104047824 */ /* 0x000fe400078e0209 */
[----:B0-----:R-:W-:-:S04]  /*0e20*/  FFMA R13, R8, R11, 1 ;  /* 0x3f800000080d7423 */ /* 0x001fc8000000000b */
[----:B------:R-:W-:-:S04]  /*0e30*/  FFMA R10, R8, R13, R8 ;  /* 0x0000000d080a7223 */ /* 0x000fc80000000008 */
[----:B------:R-:W-:-:S04]  /*0e40*/  FFMA R7, R0, R10, RZ ;  /* 0x0000000a00077223 */ /* 0x000fc800000000ff */
[----:B------:R-:W-:-:S04]  /*0e50*/  FFMA R8, R11, R7, R0 ;  /* 0x000000070b087223 */ /* 0x000fc80000000000 */
[----:B------:R-:W-:-:S04]  /*0e60*/  FFMA R7, R10, R8, R7 ;  /* 0x000000080a077223 */ /* 0x000fc80000000007 */
[----:B------:R-:W-:-:S04]  /*0e70*/  FFMA R8, R11, R7, R0 ;  /* 0x000000070b087223 */ /* 0x000fc80000000000 */
[----:B------:R-:W-:-:S05]  /*0e80*/  FFMA R0, R10, R8, R7 ;  /* 0x000000080a007223 */ /* 0x000fca0000000007 */
[----:B------:R-:W-:-:S04]  /*0e90*/  SHF.R.U32.HI R3, RZ, 0x17, R0 ;  /* 0x00000017ff037819 */ /* 0x000fc80000011600 */
[----:B------:R-:W-:-:S05]  /*0ea0*/  LOP3.LUT R3, R3, 0xff, RZ, 0xc0, !PT ;  /* 0x000000ff03037812 */ /* 0x000fca00078ec0ff */
[----:B------:R-:W-:-:S04]  /*0eb0*/  IMAD.IADD R9, R3, 0x1, R4 ;  /* 0x0000000103097824 */ /* 0x000fc800078e0204 */
[----:B------:R-:W-:-:S05]  /*0ec0*/  VIADD R3, R9, 0xffffffff ;  /* 0xffffffff09037836 */ /* 0x000fca0000000000 */
[----:B------:R-:W-:-:S13]  /*0ed0*/  ISETP.GE.U32.AND P0, PT, R3, 0xfe, PT ;  /* 0x000000fe0300780c */ /* 0x000fda0003f06070 */
[----:B------:R-:W-:Y:S05]  /*0ee0*/  @!P0 BRA `(.L_x_16) ;  /* 0x0000000000808947 */ /* 0x000fea0003800000 */
[----:B------:R-:W-:-:S13]  /*0ef0*/  ISETP.GT.AND P0, PT, R9, 0xfe, PT ;  /* 0x000000fe0900780c */ /* 0x000fda0003f04270 */
[----:B------:R-:W-:Y:S05]  /*0f00*/  @P0 BRA `(.L_x_17) ;  /* 0x00000000006c0947 */ /* 0x000fea0003800000 */
[----:B------:R-:W-:-:S13]  /*0f10*/  ISETP.GE.AND P0, PT, R9, 0x1, PT ;  /* 0x000000010900780c */ /* 0x000fda0003f06270 */
[----:B------:R-:W-:Y:S05]  /*0f20*/  @P0 BRA `(.L_x_18) ;  /* 0x0000000000740947 */ /* 0x000fea0003800000 */
[----:B------:R-:W-:Y:S02]  /*0f30*/  ISETP.GE.AND P0, PT, R9, -0x18, PT ;  /* 0xffffffe80900780c */ /* 0x000fe40003f06270 */
[----:B------:R-:W-:-:S11]  /*0f40*/  LOP3.LUT R0, R0, 0x80000000, RZ, 0xc0, !PT ;  /* 0x8000000000007812 */ /* 0x000fd600078ec0ff */
[----:B------:R-:W-:Y:S05]  /*0f50*/  @!P0 BRA `(.L_x_18) ;  /* 0x0000000000688947 */ /* 0x000fea0003800000 */
[CCC-:B------:R-:W-:Y:S01]  /*0f60*/  FFMA.RZ R3, R10.reuse, R8.reuse, R7.reuse ;  /* 0x000000080a037223 */ /* 0x1c0fe2000000c007 */
[CCC-:B------:R-:W-:Y:S01]  /*0f70*/  FFMA.RM R4, R10.reuse, R8.reuse, R7.reuse ;  /* 0x000000080a047223 */ /* 0x1c0fe20000004007 */
[C---:B------:R-:W-:Y:S02]  /*0f80*/  ISETP.NE.AND P2, PT, R9.reuse, RZ, PT ;  /* 0x000000ff0900720c */ /* 0x040fe40003f45270 */
[----:B------:R-:W-:Y:S02]  /*0f90*/  ISETP.NE.AND P1, PT, R9, RZ, PT ;  /* 0x000000ff0900720c */ /* 0x000fe40003f25270 */
[----:B------:R-:W-:Y:S01]  /*0fa0*/  LOP3.LUT R6, R3, 0x7fffff, RZ, 0xc0, !PT ;  /* 0x007fffff03067812 */ /* 0x000fe200078ec0ff */
[----:B------:R-:W-:Y:S01]  /*0fb0*/  FFMA.RP R3, R10, R8, R7 ;  /* 0x000000080a037223 */ /* 0x000fe20000008007 */
[----:B------:R-:W-:Y:S02]  /*0fc0*/  VIADD R7, R9, 0x20 ;  /* 0x0000002009077836 */ /* 0x000fe40000000000 */
[----:B------:R-:W-:Y:S01]  /*0fd0*/  LOP3.LUT R6, R6, 0x800000, RZ, 0xfc, !PT ;  /* 0x0080000006067812 */ /* 0x000fe200078efcff */
[----:B------:R-:W-:Y:S01]  /*0fe0*/  IMAD.MOV R8, RZ, RZ, -R9 ;  /* 0x000000ffff087224 */ /* 0x000fe200078e0a09 */
[----:B------:R-:W-:-:S02]  /*0ff0*/  FSETP.NEU.FTZ.AND P0, PT, R3, R4, PT ;  /* 0x000000040300720b */ /* 0x000fc40003f1d000 */
[----:B------:R-:W-:Y:S02]  /*1000*/  SHF.L.U32 R7, R6, R7, RZ ;  /* 0x0000000706077219 */ /* 0x000fe400000006ff */
[----:B------:R-:W-:Y:S02]  /*1010*/  SEL R3, R8, RZ, P2 ;  /* 0x000000ff08037207 */ /* 0x000fe40001000000 */
[----:B------:R-:W-:Y:S02]  /*1020*/  ISETP.NE.AND P1, PT, R7, RZ, P1 ;  /* 0x000000ff0700720c */ /* 0x000fe40000f25270 */
[----:B------:R-:W-:Y:S02]  /*1030*/  SHF.R.U32.HI R3, RZ, R3, R6 ;  /* 0x00000003ff037219 */ /* 0x000fe40000011606 */
[----:B------:R-:W-:Y:S02]  /*1040*/  PLOP3.LUT P0, PT, P0, P1, PT, 0xf8, 0x8f ;  /* 0x00000000008f781c */ /* 0x000fe40000703f70 */
[----:B------:R-:W-:-:S02]  /*1050*/  SHF.R.U32.HI R7, RZ, 0x1, R3 ;  /* 0x00000001ff077819 */ /* 0x000fc40000011603 */
[----:B------:R-:W-:-:S04]  /*1060*/  SEL R4, RZ, 0x1, !P0 ;  /* 0x00000001ff047807 */ /* 0x000fc80004000000 */
[----:B------:R-:W-:-:S04]  /*1070*/  LOP3.LUT R4, R4, 0x1, R7, 0xf8, !PT ;  /* 0x0000000104047812 */ /* 0x000fc800078ef807 */
[----:B------:R-:W-:-:S05]  /*1080*/  LOP3.LUT R4, R4, R3, RZ, 0xc0, !PT ;  /* 0x0000000304047212 */ /* 0x000fca00078ec0ff */
[----:B------:R-:W-:-:S05]  /*1090*/  IMAD.IADD R7, R7, 0x1, R4 ;  /* 0x0000000107077824 */ /* 0x000fca00078e0204 */
[----:B------:R-:W-:Y:S01]  /*10a0*/  LOP3.LUT R0, R7, R0, RZ, 0xfc, !PT ;  /* 0x0000000007007212 */ /* 0x000fe200078efcff */
[----:B------:R-:W-:Y:S06]  /*10b0*/  BRA `(.L_x_18) ;  /* 0x0000000000107947 */ /* 0x000fec0003800000 */
.L_x_17:
[----:B------:R-:W-:-:S04]  /*10c0*/  LOP3.LUT R0, R0, 0x80000000, RZ, 0xc0, !PT ;  /* 0x8000000000007812 */ /* 0x000fc800078ec0ff */
[----:B------:R-:W-:Y:S01]  /*10d0*/  LOP3.LUT R0, R0, 0x7f800000, RZ, 0xfc, !PT ;  /* 0x7f80000000007812 */ /* 0x000fe200078efcff */
[----:B------:R-:W-:Y:S06]  /*10e0*/  BRA `(.L_x_18) ;  /* 0x0000000000047947 */ /* 0x000fec0003800000 */
.L_x_16:
[----:B------:R-:W-:-:S07]  /*10f0*/  IMAD R0, R4, 0x800000, R0 ;  /* 0x0080000004007824 */ /* 0x000fce00078e0200 */
.L_x_18:
[----:B------:R-:W-:Y:S05]  /*1100*/  BSYNC.RECONVERGENT B2 ;  /* 0x0000000000027941 */ /* 0x000fea0003800200 */
.L_x_15:
[----:B------:R-:W-:Y:S05]  /*1110*/  BRA `(.L_x_19) ;  /* 0x0000000000207947 */ /* 0x000fea0003800000 */
.L_x_14:
[----:B------:R-:W-:-:S04]  /*1120*/  LOP3.LUT R0, R8, 0x80000000, R7, 0x48, !PT ;  /* 0x8000000008007812 */ /* 0x000fc800078e4807 */
[----:B------:R-:W-:Y:S01]  /*1130*/  LOP3.LUT R0, R0, 0x7f800000, RZ, 0xfc, !PT ;  /* 0x7f80000000007812 */ /* 0x000fe200078efcff */
[----:B------:R-:W-:Y:S06]  /*1140*/  BRA `(.L_x_19) ;  /* 0x0000000000147947 */ /* 0x000fec0003800000 */
.L_x_13:
[----:B------:R-:W-:Y:S01]  /*1150*/  LOP3.LUT R0, R8, 0x80000000, R7, 0x48, !PT ;  /* 0x8000000008007812 */ /* 0x000fe200078e4807 */
[----:B------:R-:W-:Y:S06]  /*1160*/  BRA `(.L_x_19) ;  /* 0x00000000000c7947 */ /* 0x000fec0003800000 */
.L_x_12:
[----:B------:R-:W0:Y:S01]  /*1170*/  MUFU.RSQ R0, -QNAN ;  /* 0xffc0000000007908 */ /* 0x000e220000001400 */
[----:B------:R-:W-:Y:S05]  /*1180*/  BRA `(.L_x_19) ;  /* 0x0000000000047947 */ /* 0x000fea0003800000 */
.L_x_11:
[----:B------:R-:W-:-:S07]  /*1190*/  FADD.FTZ R0, R0, R3 ;  /* 0x0000000300007221 */ /* 0x000fce0000010000 */
.L_x_19:
[----:B------:R-:W-:Y:S05]  /*11a0*/  BSYNC.RECONVERGENT B1 ;  /* 0x0000000000017941 */ /* 0x000fea0003800200 */
.L_x_9:
[----:B------:R-:W-:-:S04]  /*11b0*/  IMAD.MOV.U32 R3, RZ, RZ, 0x0 ;  /* 0x00000000ff037424 */ /* 0x000fc800078e00ff */
[----:B0-----:R-:W-:Y:S05]  /*11c0*/  RET.REL.NODEC R2 `(_Z8parallelPfii) ;  /* 0xffffffec028c7950 */ /* 0x001fea0003c3ffff */
.L_x_20:
[----:B------:R-:W-:-:S00]  /*11d0*/  BRA `(.L_x_20) ;  /* 0xfffffffc00fc7947 */ /* 0x000fc0000383ffff */
[----:B------:R-:W-:-:S00]  /*11e0*/  NOP ;  /* 0x0000000000007918 */ /* 0x000fc00000000000 */
        /* <DEDUP_REMOVED lines=9> */
.L_x_21:


//--------------------- .nv.global.init           --------------------------
	.section	.nv.global.init,"aw",@progbits
	.align	4
.nv.global.init:
	.type		__cudart_i2opi_f,@object
	.size		__cudart_i2opi_f,(.L_0 - __cudart_i2opi_f)
__cudart_i2opi_f:
        /*0000*/ 	.byte	0x41, 0x90, 0x43, 0x3c, 0x99, 0x95, 0x62, 0xdb, 0xc0, 0xdd, 0x34, 0xf5, 0xd1, 0x57, 0x27, 0xfc
        /*0010*/ 	.byte	0x29, 0x15, 0x44, 0x4e, 0x6e, 0x83, 0xf9, 0xa2
.L_0:


//--------------------- .nv.shared.reserved.0     --------------------------
	.section	.nv.shared.reserved.0,"aw",@nobits
	.weak		__nv_reservedSMEM_offset_0_alias
	.size		__nv_reservedSMEM_offset_0_alias, 0, 64
	.other		__nv_reservedSMEM_offset_0_alias,@"STO_CUDA_RESERVED_SHARED STV_DEFAULT"
__nv_reservedSMEM_offset_0_alias:
	.zero		0
	.zero		64


//--------------------- .nv.constant0._Z8parallelPfii --------------------------
	.section	.nv.constant0._Z8parallelPfii,"a",@progbits
	.sectionflags	@""
	.align	4
.nv.constant0._Z8parallelPfii:
	.zero		912


//--------------------- SYMBOLS --------------------------

	.type		.nv.reservedSmem.offset0,@object
	.size		.nv.reservedSmem.offset0,0x4
